//
// Generated by NVIDIA NVVM Compiler
//
// Compiler Build ID: CL-36424714
// Cuda compilation tools, release 13.0, V13.0.88
// Based on NVVM 20.0.0
//

.version 9.0
.target sm_100
.address_size 64

	// .globl	_Z10fillKernelPii

.visible .entry _Z10fillKernelPii(
	.param .u64 .ptr .align 1 _Z10fillKernelPii_param_0,
	.param .u32 _Z10fillKernelPii_param_1
)
{
	.reg .b32 	%r<3>;
	.reg .b64 	%rd<5>;

	ld.param.u64 	%rd1, [_Z10fillKernelPii_param_0];
	ld.param.u32 	%r1, [_Z10fillKernelPii_param_1];
	cvta.to.global.u64 	%rd2, %rd1;
	mov.u32 	%r2, %tid.x;
	mul.wide.u32 	%rd3, %r2, 4;
	add.s64 	%rd4, %rd2, %rd3;
	st.global.u32 	[%rd4], %r1;
	ret;

}


// ===== COMPILED SASS (sm_100) =====

	.target	sm_100

	.elftype	@"ET_EXEC"


//--------------------- .note.nv.tkinfo           --------------------------
	.section	.note.nv.tkinfo,"",@"SHT_NOTE"
	.sectionflags	@"SHF_NOTE_NV_TKINFO"
	.tkinfo
        /*0018*/ 	.word	0x00000002
        /*0030*/ 	.string	""
        /*0030*/ 	.string	"ptxas"
        /*0030*/ 	.string	"Cuda compilation tools, release 13.0, V13.0.88"
        /*0030*/ 	.string	"Build cuda_13.0.r13.0/compiler.36424714_0"
        /*0030*/ 	.string	"-arch sm_100 -m 64 "



//--------------------- .note.nv.cuinfo           --------------------------
	.section	.note.nv.cuinfo,"",@"SHT_NOTE"
	.sectionflags	@"SHF_NOTE_NV_CUINFO"
        /*0018*/ 	.short	0x0002
        /*001a*/ 	.short	0x0064
        /*001c*/ 	.short	0x0082
	.zero		2


//--------------------- .nv.info                  --------------------------
	.section	.nv.info,"",@"SHT_CUDA_INFO"
	.align	4


	//----- nvinfo : EIATTR_REGCOUNT
	.align		4
        /*0000*/ 	.byte	0x04, 0x2f
        /*0002*/ 	.short	(.L_1 - .L_0)
	.align		4
.L_0:
        /*0004*/ 	.word	index@(_Z10fillKernelPii)
        /*0008*/ 	.word	0x0000000a


	//----- nvinfo : EIATTR_FRAME_SIZE
	.align		4
.L_1:
        /*000c*/ 	.byte	0x04, 0x11
        /*000e*/ 	.short	(.L_3 - .L_2)
	.align		4
.L_2:
        /*0010*/ 	.word	index@(_Z10fillKernelPii)
        /*0014*/ 	.word	0x00000000


	//----- nvinfo : EIATTR_MIN_STACK_SIZE
	.align		4
.L_3:
        /*0018*/ 	.byte	0x04, 0x12
        /*001a*/ 	.short	(.L_5 - .L_4)
	.align		4
.L_4:
        /*001c*/ 	.word	index@(_Z10fillKernelPii)
        /*0020*/ 	.word	0x00000000
.L_5:


//--------------------- .nv.compat                --------------------------
	.section	.nv.compat,"",@"SHT_CUDA_COMPAT_INFO"
	.align	4
        /*0000*/ 	.byte	0x02, 0x09, 0x00, 0x00, 0x02, 0x02, 0x01, 0x00, 0x02, 0x05, 0x05, 0x00, 0x03, 0x07, 0x01, 0x01
        /*0010*/ 	.byte	0x02, 0x03, 0x00, 0x00, 0x02, 0x06, 0x01, 0x00, 0x04, 0x0b, 0x08, 0x00, 0x09, 0x00, 0x00, 0x00
        /*0020*/ 	.byte	0x00, 0x00, 0x00, 0x00


//--------------------- .nv.info._Z10fillKernelPii --------------------------
	.section	.nv.info._Z10fillKernelPii,"",@"SHT_CUDA_INFO"
	.sectionflags	@""
	.align	4


	//----- nvinfo : EIATTR_CUDA_API_VERSION
	.align		4
        /*0000*/ 	.byte	0x04, 0x37
        /*0002*/ 	.short	(.L_7 - .L_6)
.L_6:
        /*0004*/ 	.word	0x00000082


	//----- nvinfo : EIATTR_KPARAM_INFO
	.align		4
.L_7:
        /*0008*/ 	.byte	0x04, 0x17
        /*000a*/ 	.short	(.L_9 - .L_8)
.L_8:
        /*000c*/ 	.word	0x00000000
        /*0010*/ 	.short	0x0001
        /*0012*/ 	.short	0x0008
        /*0014*/ 	.byte	0x00, 0xf0, 0x11, 0x00


	//----- nvinfo : EIATTR_KPARAM_INFO
	.align		4
.L_9:
        /*0018*/ 	.byte	0x04, 0x17
        /*001a*/ 	.short	(.L_11 - .L_10)
.L_10:
        /*001c*/ 	.word	0x00000000
        /*0020*/ 	.short	0x0000
        /*0022*/ 	.short	0x0000
        /*0024*/ 	.byte	0x00, 0xf5, 0x21, 0x00


	//----- nvinfo : EIATTR_SPARSE_MMA_MASK
	.align		4
.L_11:
        /*0028*/ 	.byte	0x03, 0x50
        /*002a*/ 	.short	0x0000


	//----- nvinfo : EIATTR_MAXREG_COUNT
	.align		4
        /*002c*/ 	.byte	0x03, 0x1b
        /*002e*/ 	.short	0x00ff


	//----- nvinfo : EIATTR_MERCURY_ISA_VERSION
	.align		4
        /*0030*/ 	.byte	0x03, 0x5f
        /*0032*/ 	.short	0x0101


	//----- nvinfo : EIATTR_VRC_CTA_INIT_COUNT
	.align		4
        /*0034*/ 	.byte	0x02, 0x4a
	.zero		1
	.zero		1


	//----- nvinfo : EIATTR_EXIT_INSTR_OFFSETS
	.align		4
        /*0038*/ 	.byte	0x04, 0x1c
        /*003a*/ 	.short	(.L_13 - .L_12)


	//   ....[0]....
.L_12:
        /*003c*/ 	.word	0x00000070


	//----- nvinfo : EIATTR_CBANK_PARAM_SIZE
	.align		4
.L_13:
        /*0040*/ 	.byte	0x03, 0x19
        /*0042*/ 	.short	0x000c


	//----- nvinfo : EIATTR_PARAM_CBANK
	.align		4
        /*0044*/ 	.byte	0x04, 0x0a
        /*0046*/ 	.short	(.L_15 - .L_14)
	.align		4
.L_14:
        /*0048*/ 	.word	index@(.nv.constant0._Z10fillKernelPii)
        /*004c*/ 	.short	0x0380
        /*004e*/ 	.short	0x000c


	//----- nvinfo : EIATTR_SW_WAR
	.align		4
.L_15:
        /*0050*/ 	.byte	0x04, 0x36
        /*0052*/ 	.short	(.L_17 - .L_16)
.L_16:
        /*0054*/ 	.word	0x00000008
.L_17:


//--------------------- .nv.callgraph             --------------------------
	.section	.nv.callgraph,"",@"SHT_CUDA_CALLGRAPH"
	.align	4
	.sectionentsize	8
	.align		4
        /*0000*/ 	.word	0x00000000
	.align		4
        /*0004*/ 	.word	0xffffffff
	.align		4
        /*0008*/ 	.word	0x00000000
	.align		4
        /*000c*/ 	.word	0xfffffffe
	.align		4
        /*0010*/ 	.word	0x00000000
	.align		4
        /*0014*/ 	.word	0xfffffffd
	.align		4
        /*0018*/ 	.word	0x00000000
	.align		4
        /*001c*/ 	.word	0xfffffffc


//--------------------- .text._Z10fillKernelPii   --------------------------
	.section	.text._Z10fillKernelPii,"ax",@progbits
	.align	128
        .global         _Z10fillKernelPii
        .type           _Z10fillKernelPii,@function
        .size           _Z10fillKernelPii,(.L_x_1 - _Z10fillKernelPii)
        .other          _Z10fillKernelPii,@"STO_CUDA_ENTRY STV_DEFAULT"
_Z10fillKernelPii:
.text._Z10fillKernelPii:
[----:B------:R-:W-:Y:S01]  /*0000*/  LDC R1, c[0x0][0x37c] ;  /* 0x0000df00ff017b82 */ /* 0x000fe20000000800 */
[----:B------:R-:W0:Y:S07]  /*0010*/  S2R R5, SR_TID.X ;  /* 0x0000000000057919 */ /* 0x000e2e0000002100 */
[----:B------:R-:W0:Y:S01]  /*0020*/  LDC.64 R2, c[0x0][0x380] ;  /* 0x0000e000ff027b82 */ /* 0x000e220000000a00 */
[----:B------:R-:W1:Y:S07]  /*0030*/  LDCU.64 UR4, c[0x0][0x358] ;  /* 0x00006b00ff0477ac */ /* 0x000e6e0008000a00 */
[----:B------:R-:W1:Y:S01]  /*0040*/  LDC R7, c[0x0][0x388] ;  /* 0x0000e200ff077b82 */ /* 0x000e620000000800 */
[----:B0-----:R-:W-:-:S05]  /*0050*/  IMAD.WIDE.U32 R2, R5, 0x4, R2 ;  /* 0x0000000405027825 */ /* 0x001fca00078e0002 */
[----:B-1----:R-:W-:Y:S01]  /*0060*/  STG.E desc[UR4][R2.64], R7 ;  /* 0x0000000702007986 */ /* 0x002fe2000c101904 */
[----:B------:R-:W-:Y:S05]  /*0070*/  EXIT ;  /* 0x000000000000794d */ /* 0x000fea0003800000 */
.L_x_0:
[----:B------:R-:W-:-:S00]  /*0080*/  BRA `(.L_x_0) ;  /* 0xfffffffc00fc7947 */ /* 0x000fc0000383ffff */
[----:B------:R-:W-:-:S00]  /*0090*/  NOP ;  /* 0x0000000000007918 */ /* 0x000fc00000000000 */
        /* <DEDUP_REMOVED lines=14> */
.L_x_1:


//--------------------- .nv.shared.reserved.0     --------------------------
	.section	.nv.shared.reserved.0,"aw",@nobits
	.weak		__nv_reservedSMEM_offset_0_alias
	.size		__nv_reservedSMEM_offset_0_alias, 0, 64
	.other		__nv_reservedSMEM_offset_0_alias,@"STO_CUDA_RESERVED_SHARED STV_DEFAULT"
__nv_reservedSMEM_offset_0_alias:
	.zero		0
	.zero		64


//--------------------- .nv.constant0._Z10fillKernelPii --------------------------
	.section	.nv.constant0._Z10fillKernelPii,"a",@progbits
	.sectionflags	@""
	.align	4
.nv.constant0._Z10fillKernelPii:
	.zero		908


//--------------------- SYMBOLS --------------------------

	.type		.nv.reservedSmem.offset0,@object
	.size		.nv.reservedSmem.offset0,0x4
